	.headerflags	@"EF_CUDA_TEXMODE_UNIFIED EF_CUDA_64BIT_ADDRESS EF_CUDA_ACCELERATORS EF_CUDA_SM90 EF_CUDA_VIRTUAL_SM(EF_CUDA_SM90)"
	.elftype	@"ET_EXEC"


//--------------------- .nv.info                  --------------------------
	.section	.nv.info,"",@"SHT_CUDA_INFO"
	.align	4


	//----- nvinfo : EIATTR_REGCOUNT
	.align		4
        /*0000*/ 	.byte	0x04, 0x2f
        /*0002*/ 	.short	(.L_3 - .L_2)
	.align		4
.L_2:
        /*0004*/ 	.word	index@(triton_poi_fused__native_batch_norm_legit_no_training_22)
        /*0008*/ 	.word	0x0000001e


	//----- nvinfo : EIATTR_MIN_STACK_SIZE
	.align		4
.L_3:
        /*000c*/ 	.byte	0x04, 0x12
        /*000e*/ 	.short	(.L_5 - .L_4)
	.align		4
.L_4:
        /*0010*/ 	.word	index@(triton_poi_fused__native_batch_norm_legit_no_training_22)
        /*0014*/ 	.word	0x00000000


	//----- nvinfo : EIATTR_FRAME_SIZE
	.align		4
.L_5:
        /*0018*/ 	.byte	0x04, 0x11
        /*001a*/ 	.short	(.L_7 - .L_6)
	.align		4
.L_6:
        /*001c*/ 	.word	index@(triton_poi_fused__native_batch_norm_legit_no_training_22)
        /*0020*/ 	.word	0x00000000


	//----- nvinfo : EIATTR_MIN_STACK_SIZE
	.align		4
.L_7:
        /*0024*/ 	.byte	0x04, 0x12
        /*0026*/ 	.short	(.L_9 - .L_8)
	.align		4
.L_8:
        /*0028*/ 	.word	index@(triton_poi_fused__native_batch_norm_legit_no_training_22)
        /*002c*/ 	.word	0x00000000
.L_9:


//--------------------- .nv.info.triton_poi_fused__native_batch_norm_legit_no_training_22 --------------------------
	.section	.nv.info.triton_poi_fused__native_batch_norm_legit_no_training_22,"",@"SHT_CUDA_INFO"
	.sectionflags	@""
	.align	4


	//----- nvinfo : EIATTR_CUDA_API_VERSION
	.align		4
        /*0000*/ 	.byte	0x04, 0x37
        /*0002*/ 	.short	(.L_11 - .L_10)
.L_10:
        /*0004*/ 	.word	0x0000007c


	//----- nvinfo : EIATTR_KPARAM_INFO
	.align		4
.L_11:
        /*0008*/ 	.byte	0x04, 0x17
        /*000a*/ 	.short	(.L_13 - .L_12)
.L_12:
        /*000c*/ 	.word	0x00000000
        /*0010*/ 	.short	0x0006
        /*0012*/ 	.short	0x0030
        /*0014*/ 	.byte	0x00, 0xf0, 0x11, 0x00


	//----- nvinfo : EIATTR_KPARAM_INFO
	.align		4
.L_13:
        /*0018*/ 	.byte	0x04, 0x17
        /*001a*/ 	.short	(.L_15 - .L_14)
.L_14:
        /*001c*/ 	.word	0x00000000
        /*0020*/ 	.short	0x0005
        /*0022*/ 	.short	0x0028
        /*0024*/ 	.byte	0x00, 0xf4, 0x21, 0x00


	//----- nvinfo : EIATTR_KPARAM_INFO
	.align		4
.L_15:
        /*0028*/ 	.byte	0x04, 0x17
        /*002a*/ 	.short	(.L_17 - .L_16)
.L_16:
        /*002c*/ 	.word	0x00000000
        /*0030*/ 	.short	0x0004
        /*0032*/ 	.short	0x0020
        /*0034*/ 	.byte	0x00, 0xf4, 0x21, 0x00


	//----- nvinfo : EIATTR_KPARAM_INFO
	.align		4
.L_17:
        /*0038*/ 	.byte	0x04, 0x17
        /*003a*/ 	.short	(.L_19 - .L_18)
.L_18:
        /*003c*/ 	.word	0x00000000
        /*0040*/ 	.short	0x0003
        /*0042*/ 	.short	0x0018
        /*0044*/ 	.byte	0x00, 0xf4, 0x21, 0x00


	//----- nvinfo : EIATTR_KPARAM_INFO
	.align		4
.L_19:
        /*0048*/ 	.byte	0x04, 0x17
        /*004a*/ 	.short	(.L_21 - .L_20)
.L_20:
        /*004c*/ 	.word	0x00000000
        /*0050*/ 	.short	0x0002
        /*0052*/ 	.short	0x0010
        /*0054*/ 	.byte	0x00, 0xf4, 0x21, 0x00


	//----- nvinfo : EIATTR_KPARAM_INFO
	.align		4
.L_21:
        /*0058*/ 	.byte	0x04, 0x17
        /*005a*/ 	.short	(.L_23 - .L_22)
.L_22:
        /*005c*/ 	.word	0x00000000
        /*0060*/ 	.short	0x0001
        /*0062*/ 	.short	0x0008
        /*0064*/ 	.byte	0x00, 0xf4, 0x21, 0x00


	//----- nvinfo : EIATTR_KPARAM_INFO
	.align		4
.L_23:
        /*0068*/ 	.byte	0x04, 0x17
        /*006a*/ 	.short	(.L_25 - .L_24)
.L_24:
        /*006c*/ 	.word	0x00000000
        /*0070*/ 	.short	0x0000
        /*0072*/ 	.short	0x0000
        /*0074*/ 	.byte	0x00, 0xf4, 0x21, 0x00


	//----- nvinfo : EIATTR_SPARSE_MMA_MASK
	.align		4
.L_25:
        /*0078*/ 	.byte	0x03, 0x50
        /*007a*/ 	.short	0x0000


	//----- nvinfo : EIATTR_MAXREG_COUNT
	.align		4
        /*007c*/ 	.byte	0x03, 0x1b
        /*007e*/ 	.short	0x00ff


	//----- nvinfo : EIATTR_EXIT_INSTR_OFFSETS
	.align		4
        /*0080*/ 	.byte	0x04, 0x1c
        /*0082*/ 	.short	(.L_27 - .L_26)


	//   ....[0]....
.L_26:
        /*0084*/ 	.word	0x00000520


	//----- nvinfo : EIATTR_REQNTID
	.align		4
.L_27:
        /*0088*/ 	.byte	0x04, 0x10
        /*008a*/ 	.short	(.L_29 - .L_28)
.L_28:
        /*008c*/ 	.word	0x00000080
        /*0090*/ 	.word	0x00000001
        /*0094*/ 	.word	0x00000001


	//----- nvinfo : EIATTR_CBANK_PARAM_SIZE
	.align		4
.L_29:
        /*0098*/ 	.byte	0x03, 0x19
        /*009a*/ 	.short	0x0034


	//----- nvinfo : EIATTR_PARAM_CBANK
	.align		4
        /*009c*/ 	.byte	0x04, 0x0a
        /*009e*/ 	.short	(.L_31 - .L_30)
	.align		4
.L_30:
        /*00a0*/ 	.word	index@(.nv.constant0.triton_poi_fused__native_batch_norm_legit_no_training_22)
        /*00a4*/ 	.short	0x0210
        /*00a6*/ 	.short	0x0034


	//----- nvinfo : EIATTR_SW_WAR
	.align		4
.L_31:
        /*00a8*/ 	.byte	0x04, 0x36
        /*00aa*/ 	.short	(.L_33 - .L_32)
.L_32:
        /*00ac*/ 	.word	0x00000008
.L_33:


//--------------------- .nv.callgraph             --------------------------
	.section	.nv.callgraph,"",@"SHT_CUDA_CALLGRAPH"
	.align	4
	.sectionentsize	8
	.align		4
        /*0000*/ 	.word	0x00000000
	.align		4
        /*0004*/ 	.word	0xffffffff
	.align		4
        /*0008*/ 	.word	0x00000000
	.align		4
        /*000c*/ 	.word	0xfffffffe
	.align		4
        /*0010*/ 	.word	0x00000000
	.align		4
        /*0014*/ 	.word	0xfffffffd
	.align		4
        /*0018*/ 	.word	0x00000000
	.align		4
        /*001c*/ 	.word	0xfffffffc


//--------------------- .nv.constant4             --------------------------
	.section	.nv.constant4,"a",@progbits
	.align	8
	.align		8
.nv.constant4:
        /*0000*/ 	.dword	_$_str
	.align		8
        /*0008*/ 	.dword	_$_str_$_2


//--------------------- .text.triton_poi_fused__native_batch_norm_legit_no_training_22 --------------------------
	.section	.text.triton_poi_fused__native_batch_norm_legit_no_training_22,"ax",@progbits
	.align	128
        .global         triton_poi_fused__native_batch_norm_legit_no_training_22
        .type           triton_poi_fused__native_batch_norm_legit_no_training_22,@function
        .size           triton_poi_fused__native_batch_norm_legit_no_training_22,(.L_x_1 - triton_poi_fused__native_batch_norm_legit_no_training_22)
        .other          triton_poi_fused__native_batch_norm_legit_no_training_22,@"STO_CUDA_ENTRY STV_DEFAULT"
triton_poi_fused__native_batch_norm_legit_no_training_22:
.text.triton_poi_fused__native_batch_norm_legit_no_training_22:
[----:B------:R-:W-:Y:S01]  /*0000*/  LDC R1, c[0x0][0x28] ;  /* 0x00000a00ff017b82 */ /* 0x000fe20000000800 */
[----:B------:R-:W1:Y:S07]  /*0010*/  S2R R0, SR_TID.X ;  /* 0x0000000000007919 */ /* 0x000e6e0000002100 */
[----:B------:R-:W2:Y:S01]  /*0020*/  LDC.64 R20, c[0x0][0x220] ;  /* 0x00008800ff147b82 */ /* 0x000ea20000000a00 */
[----:B------:R-:W-:Y:S01]  /*0030*/  ULDC.64 UR4, c[0x0][0x208] ;  /* 0x0000820000047ab9 */ /* 0x000fe20000000a00 */
[----:B------:R-:W3:Y:S06]  /*0040*/  S2R R3, SR_CTAID.X ;  /* 0x0000000000037919 */ /* 0x000eec0000002500 */
[----:B------:R-:W4:Y:S08]  /*0050*/  LDC.64 R12, c[0x0][0x210] ;  /* 0x00008400ff0c7b82 */ /* 0x000f300000000a00 */
[----:B------:R-:W5:Y:S08]  /*0060*/  LDC.64 R16, c[0x0][0x218] ;  /* 0x00008600ff107b82 */ /* 0x000f700000000a00 */
[----:B------:R-:W5:Y:S01]  /*0070*/  LDC.64 R8, c[0x0][0x228] ;  /* 0x00008a00ff087b82 */ /* 0x000f620000000a00 */
[----:B-1----:R-:W-:-:S07]  /*0080*/  SHF.L.U32 R0, R0, 0x2, RZ ;  /* 0x0000000200007819 */ /* 0x002fce00000006ff */
[----:B------:R-:W1:Y:S01]  /*0090*/  LDC.64 R4, c[0x0][0x230] ;  /* 0x00008c00ff047b82 */ /* 0x000e620000000a00 */
[----:B------:R-:W-:-:S04]  /*00a0*/  LOP3.LUT R0, R0, 0x1fc, RZ, 0xc0, !PT ;  /* 0x000001fc00007812 */ /* 0x000fc800078ec0ff */
[----:B---3--:R-:W-:-:S05]  /*00b0*/  LEA R0, R3, R0, 0x9 ;  /* 0x0000000003007211 */ /* 0x008fca00078e48ff */
[----:B------:R-:W-:-:S05]  /*00c0*/  IMAD.HI R2, R0, 0x66666667, RZ ;  /* 0x6666666700027827 */ /* 0x000fca00078e02ff */
[----:B------:R-:W-:-:S04]  /*00d0*/  SHF.R.U32.HI R3, RZ, 0x1f, R2 ;  /* 0x0000001fff037819 */ /* 0x000fc80000011602 */
[----:B------:R-:W-:-:S05]  /*00e0*/  LEA.HI.SX32 R3, R2, R3, 0x18 ;  /* 0x0000000302037211 */ /* 0x000fca00078fc2ff */
[----:B------:R-:W-:-:S04]  /*00f0*/  IMAD R2, R3, -0x280, R0 ;  /* 0xfffffd8003027824 */ /* 0x000fc800078e0200 */
[----:B--2---:R-:W-:-:S06]  /*0100*/  IMAD.WIDE R20, R2, 0x4, R20 ;  /* 0x0000000402147825 */ /* 0x004fcc00078e0214 */
[----:B------:R-:W2:Y:S01]  /*0110*/  LDG.E.EL.128 R20, desc[UR4][R20.64] ;  /* 0x0000000414147981 */ /* 0x000ea2000c2e1d00 */
[----:B----4-:R-:W-:-:S04]  /*0120*/  IMAD.WIDE R12, R0, 0x4, R12 ;  /* 0x00000004000c7825 */ /* 0x010fc800078e020c */
[C---:B-----5:R-:W-:Y:S02]  /*0130*/  IMAD.WIDE R16, R2.reuse, 0x4, R16 ;  /* 0x0000000402107825 */ /* 0x060fe400078e0210 */
[----:B------:R-:W3:Y:S04]  /*0140*/  LDG.E.128 R12, desc[UR4][R12.64] ;  /* 0x000000040c0c7981 */ /* 0x000ee8000c1e1d00 */
[----:B------:R-:W3:Y:S01]  /*0150*/  LDG.E.EL.128 R16, desc[UR4][R16.64] ;  /* 0x0000000410107981 */ /* 0x000ee2000c2e1d00 */
[----:B0-----:R-:W-:-:S04]  /*0160*/  IMAD.WIDE R8, R2, 0x4, R8 ;  /* 0x0000000402087825 */ /* 0x001fc800078e0208 */
[----:B-1----:R-:W-:Y:S02]  /*0170*/  IMAD.WIDE R4, R2, 0x4, R4 ;  /* 0x0000000402047825 */ /* 0x002fe400078e0204 */
[----:B------:R-:W4:Y:S01]  /*0180*/  LDG.E.EL.128 R8, desc[UR4][R8.64] ;  /* 0x0000000408087981 */ /* 0x000f22000c2e1d00 */
[----:B------:R-:W0:Y:S03]  /*0190*/  LDC.64 R2, c[0x0][0x238] ;  /* 0x00008e00ff027b82 */ /* 0x000e260000000a00 */
[----:B------:R-:W4:Y:S01]  /*01a0*/  LDG.E.EL.128 R4, desc[UR4][R4.64] ;  /* 0x0000000404047981 */ /* 0x000f22000c2e1d00 */
[----:B0-----:R-:W-:-:S04]  /*01b0*/  IMAD.WIDE R2, R0, 0x4, R2 ;  /* 0x0000000400027825 */ /* 0x001fc800078e0202 */
[----:B--2---:R-:W-:Y:S01]  /*01c0*/  FADD R20, R20, 9.9999997473787516356e-06 ;  /* 0x3727c5ac14147421 */ /* 0x004fe20000000000 */
[----:B------:R-:W-:Y:S01]  /*01d0*/  FADD R22, R22, 9.9999997473787516356e-06 ;  /* 0x3727c5ac16167421 */ /* 0x000fe20000000000 */
[----:B------:R-:W-:Y:S01]  /*01e0*/  FADD R23, R23, 9.9999997473787516356e-06 ;  /* 0x3727c5ac17177421 */ /* 0x000fe20000000000 */
[----:B------:R-:W-:Y:S01]  /*01f0*/  FADD R21, R21, 9.9999997473787516356e-06 ;  /* 0x3727c5ac15157421 */ /* 0x000fe20000000000 */
[----:B------:R0:W1:Y:S01]  /*0200*/  MUFU.SQRT R26, R20 ;  /* 0x00000014001a7308 */ /* 0x0000620000002000 */
[----:B---3--:R-:W-:-:S07]  /*0210*/  FADD R14, R14, -R18 ;  /* 0x800000120e0e7221 */ /* 0x008fce0000000000 */
[----:B------:R-:W2:Y:S01]  /*0220*/  MUFU.SQRT R24, R22 ;  /* 0x0000001600187308 */ /* 0x000ea20000002000 */
[----:B0-----:R-:W-:Y:S01]  /*0230*/  HFMA2.MMA R20, -RZ, RZ, 1.625, 0 ;  /* 0x3e800000ff147435 */ /* 0x001fe200000001ff */
[----:B------:R-:W-:Y:S01]  /*0240*/  FADD R13, R13, -R17 ;  /* 0x800000110d0d7221 */ /* 0x000fe20000000000 */
[----:B------:R-:W-:Y:S01]  /*0250*/  FADD R15, R15, -R19 ;  /* 0x800000130f0f7221 */ /* 0x000fe20000000000 */
[----:B------:R-:W-:Y:S01]  /*0260*/  FADD R12, R12, -R16 ;  /* 0x800000100c0c7221 */ /* 0x000fe20000000000 */
[----:B-1----:R-:W-:-:S03]  /*0270*/  FSETP.GT.AND P6, PT, R26, 8.50705917302346158658e+37, PT ;  /* 0x7e8000001a00780b */ /* 0x002fc60003fc4000 */
[----:B------:R-:W0:Y:S01]  /*0280*/  MUFU.SQRT R25, R23 ;  /* 0x0000001700197308 */ /* 0x000e220000002000 */
[----:B------:R-:W-:Y:S02]  /*0290*/  FSETP.GEU.AND P2, PT, R26, 1.175494350822287508e-38, PT ;  /* 0x008000001a00780b */ /* 0x000fe40003f4e000 */
[----:B--2---:R-:W-:-:S05]  /*02a0*/  FSETP.GT.AND P4, PT, R24, 8.50705917302346158658e+37, PT ;  /* 0x7e8000001800780b */ /* 0x004fca0003f84000 */
[----:B------:R1:W2:Y:S01]  /*02b0*/  MUFU.SQRT R27, R21 ;  /* 0x00000015001b7308 */ /* 0x0002a20000002000 */
[----:B------:R-:W-:Y:S02]  /*02c0*/  FSETP.GEU.AND P0, PT, R24, 1.175494350822287508e-38, PT ;  /* 0x008000001800780b */ /* 0x000fe40003f0e000 */
[----:B------:R-:W-:Y:S01]  /*02d0*/  FSEL R17, R20, 1, P4 ;  /* 0x3f80000014117808 */ /* 0x000fe20002000000 */
[----:B------:R-:W-:Y:S01]  /*02e0*/  @P6 FMUL R26, R26, 0.25 ;  /* 0x3e8000001a1a6820 */ /* 0x000fe20000400000 */
[----:B0-----:R-:W-:-:S03]  /*02f0*/  FSETP.GT.AND P3, PT, R25, 8.50705917302346158658e+37, PT ;  /* 0x7e8000001900780b */ /* 0x001fc60003f64000 */
[----:B------:R-:W-:Y:S01]  /*0300*/  @!P2 FMUL R26, R26, 16777216 ;  /* 0x4b8000001a1aa820 */ /* 0x000fe20000400000 */
[----:B-1----:R-:W-:Y:S02]  /*0310*/  FSEL R21, R20, 1, P6 ;  /* 0x3f80000014157808 */ /* 0x002fe40003000000 */
[----:B------:R-:W-:Y:S01]  /*0320*/  FSETP.GEU.AND P6, PT, R25, 1.175494350822287508e-38, PT ;  /* 0x008000001900780b */ /* 0x000fe20003fce000 */
[----:B------:R-:W-:Y:S01]  /*0330*/  @P4 FMUL R24, R24, 0.25 ;  /* 0x3e80000018184820 */ /* 0x000fe20000400000 */
[----:B------:R-:W0:Y:S01]  /*0340*/  MUFU.RCP R22, R26 ;  /* 0x0000001a00167308 */ /* 0x000e220000001000 */
[----:B------:R-:W-:Y:S01]  /*0350*/  @!P2 FMUL R21, R21, 16777216 ;  /* 0x4b8000001515a820 */ /* 0x000fe20000400000 */
[C---:B--2---:R-:W-:Y:S01]  /*0360*/  FSETP.GT.AND P5, PT, R27.reuse, 8.50705917302346158658e+37, PT ;  /* 0x7e8000001b00780b */ /* 0x044fe20003fa4000 */
[----:B------:R-:W-:Y:S01]  /*0370*/  @!P0 FMUL R24, R24, 16777216 ;  /* 0x4b80000018188820 */ /* 0x000fe20000400000 */
[----:B------:R-:W-:Y:S01]  /*0380*/  FSETP.GEU.AND P1, PT, R27, 1.175494350822287508e-38, PT ;  /* 0x008000001b00780b */ /* 0x000fe20003f2e000 */
[----:B------:R-:W-:Y:S01]  /*0390*/  @!P0 FMUL R17, R17, 16777216 ;  /* 0x4b80000011118820 */ /* 0x000fe20000400000 */
[C---:B------:R-:W-:Y:S01]  /*03a0*/  FSEL R18, R20.reuse, 1, P5 ;  /* 0x3f80000014127808 */ /* 0x040fe20002800000 */
[----:B------:R-:W-:Y:S01]  /*03b0*/  @P3 FMUL R25, R25, 0.25 ;  /* 0x3e80000019193820 */ /* 0x000fe20000400000 */
[----:B------:R-:W-:Y:S01]  /*03c0*/  FSEL R20, R20, 1, P3 ;  /* 0x3f80000014147808 */ /* 0x000fe20001800000 */
[----:B------:R-:W1:Y:S02]  /*03d0*/  MUFU.RCP R24, R24 ;  /* 0x0000001800187308 */ /* 0x000e640000001000 */
[----:B------:R-:W-:-:S02]  /*03e0*/  @!P6 FMUL R25, R25, 16777216 ;  /* 0x4b8000001919e820 */ /* 0x000fc40000400000 */
[----:B------:R-:W-:Y:S02]  /*03f0*/  @!P6 FMUL R20, R20, 16777216 ;  /* 0x4b8000001414e820 */ /* 0x000fe40000400000 */
[----:B------:R-:W-:Y:S01]  /*0400*/  @P5 FMUL R27, R27, 0.25 ;  /* 0x3e8000001b1b5820 */ /* 0x000fe20000400000 */
[----:B0-----:R-:W-:Y:S01]  /*0410*/  FMUL R21, R22, R21 ;  /* 0x0000001516157220 */ /* 0x001fe20000400000 */
[----:B------:R-:W0:Y:S01]  /*0420*/  MUFU.RCP R25, R25 ;  /* 0x0000001900197308 */ /* 0x000e220000001000 */
[----:B------:R-:W-:Y:S01]  /*0430*/  @!P1 FMUL R18, R18, 16777216 ;  /* 0x4b80000012129820 */ /* 0x000fe20000400000 */
[----:B------:R-:W-:Y:S01]  /*0440*/  @!P1 FMUL R27, R27, 16777216 ;  /* 0x4b8000001b1b9820 */ /* 0x000fe20000400000 */
[----:B------:R-:W-:Y:S01]  /*0450*/  FMUL R21, R12, R21 ;  /* 0x000000150c157220 */ /* 0x000fe20000400000 */
[----:B-1----:R-:W-:-:S04]  /*0460*/  FMUL R17, R24, R17 ;  /* 0x0000001118117220 */ /* 0x002fc80000400000 */
[----:B------:R-:W1:Y:S01]  /*0470*/  MUFU.RCP R23, R27 ;  /* 0x0000001b00177308 */ /* 0x000e620000001000 */
[----:B----4-:R-:W-:Y:S01]  /*0480*/  FFMA R4, R8, R21, R4 ;  /* 0x0000001508047223 */ /* 0x010fe20000000004 */
[----:B------:R-:W-:Y:S01]  /*0490*/  FMUL R17, R14, R17 ;  /* 0x000000110e117220 */ /* 0x000fe20000400000 */
[----:B0-----:R-:W-:-:S03]  /*04a0*/  FMUL R20, R25, R20 ;  /* 0x0000001419147220 */ /* 0x001fc60000400000 */
[----:B------:R-:W-:Y:S01]  /*04b0*/  FFMA R6, R10, R17, R6 ;  /* 0x000000110a067223 */ /* 0x000fe20000000006 */
[----:B------:R-:W-:Y:S01]  /*04c0*/  FMUL R20, R15, R20 ;  /* 0x000000140f147220 */ /* 0x000fe20000400000 */
[----:B-1----:R-:W-:-:S03]  /*04d0*/  FMUL R18, R23, R18 ;  /* 0x0000001217127220 */ /* 0x002fc60000400000 */
[----:B------:R-:W-:Y:S01]  /*04e0*/  FFMA R7, R11, R20, R7 ;  /* 0x000000140b077223 */ /* 0x000fe20000000007 */
[----:B------:R-:W-:-:S04]  /*04f0*/  FMUL R18, R13, R18 ;  /* 0x000000120d127220 */ /* 0x000fc80000400000 */
[----:B------:R-:W-:-:S05]  /*0500*/  FFMA R5, R9, R18, R5 ;  /* 0x0000001209057223 */ /* 0x000fca0000000005 */
[----:B------:R-:W-:Y:S01]  /*0510*/  STG.E.128 desc[UR4][R2.64], R4 ;  /* 0x0000000402007986 */ /* 0x000fe2000c101d04 */
[----:B------:R-:W-:Y:S05]  /*0520*/  EXIT ;  /* 0x000000000000794d */ /* 0x000fea0003800000 */
.L_x_0:
[----:B------:R-:W-:-:S00]  /*0530*/  BRA `(.L_x_0) ;  /* 0xfffffffc00fc7947 */ /* 0x000fc0000383ffff */
[----:B------:R-:W-:-:S00]  /*0540*/  NOP ;  /* 0x0000000000007918 */ /* 0x000fc00000000000 */
        /* <DEDUP_REMOVED lines=11> */
.L_x_1:


//--------------------- .nv.global.init           --------------------------
	.section	.nv.global.init,"aw",@progbits
.nv.global.init:
	.type		_$_str,@object
	.size		_$_str,(_$_str_$_2 - _$_str)
_$_str:
        /*0000*/ 	.byte	0x5f, 0x5f, 0x43, 0x55, 0x44, 0x41, 0x5f, 0x46, 0x54, 0x5a, 0x00
	.type		_$_str_$_2,@object
	.size		_$_str_$_2,(.L_1 - _$_str_$_2)
_$_str_$_2:
        /*000b*/ 	.byte	0x5f, 0x5f, 0x43, 0x55, 0x44, 0x41, 0x5f, 0x50, 0x52, 0x45, 0x43, 0x5f, 0x53, 0x51, 0x52, 0x54
        /*001b*/ 	.byte	0x00
.L_1:


//--------------------- .nv.constant0.triton_poi_fused__native_batch_norm_legit_no_training_22 --------------------------
	.section	.nv.constant0.triton_poi_fused__native_batch_norm_legit_no_training_22,"a",@progbits
	.sectionflags	@""
	.align	4
.nv.constant0.triton_poi_fused__native_batch_norm_legit_no_training_22:
	.zero		580
